	.headerflags	@"EF_CUDA_TEXMODE_UNIFIED EF_CUDA_64BIT_ADDRESS EF_CUDA_ACCELERATORS EF_CUDA_SM90 EF_CUDA_VIRTUAL_SM(EF_CUDA_SM90)"
	.elftype	@"ET_EXEC"


//--------------------- .nv.info                  --------------------------
	.section	.nv.info,"",@"SHT_CUDA_INFO"
	.align	4


	//----- nvinfo : EIATTR_REGCOUNT
	.align		4
        /*0000*/ 	.byte	0x04, 0x2f
        /*0002*/ 	.short	(.L_1 - .L_0)
	.align		4
.L_0:
        /*0004*/ 	.word	index@(triton_poi_fused_leaky_relu_3)
        /*0008*/ 	.word	0x0000003c


	//----- nvinfo : EIATTR_MIN_STACK_SIZE
	.align		4
.L_1:
        /*000c*/ 	.byte	0x04, 0x12
        /*000e*/ 	.short	(.L_3 - .L_2)
	.align		4
.L_2:
        /*0010*/ 	.word	index@(triton_poi_fused_leaky_relu_3)
        /*0014*/ 	.word	0x00000000


	//----- nvinfo : EIATTR_FRAME_SIZE
	.align		4
.L_3:
        /*0018*/ 	.byte	0x04, 0x11
        /*001a*/ 	.short	(.L_5 - .L_4)
	.align		4
.L_4:
        /*001c*/ 	.word	index@(triton_poi_fused_leaky_relu_3)
        /*0020*/ 	.word	0x00000000


	//----- nvinfo : EIATTR_MIN_STACK_SIZE
	.align		4
.L_5:
        /*0024*/ 	.byte	0x04, 0x12
        /*0026*/ 	.short	(.L_7 - .L_6)
	.align		4
.L_6:
        /*0028*/ 	.word	index@(triton_poi_fused_leaky_relu_3)
        /*002c*/ 	.word	0x00000000
.L_7:


//--------------------- .nv.info.triton_poi_fused_leaky_relu_3 --------------------------
	.section	.nv.info.triton_poi_fused_leaky_relu_3,"",@"SHT_CUDA_INFO"
	.sectionflags	@""
	.align	4


	//----- nvinfo : EIATTR_CUDA_API_VERSION
	.align		4
        /*0000*/ 	.byte	0x04, 0x37
        /*0002*/ 	.short	(.L_9 - .L_8)
.L_8:
        /*0004*/ 	.word	0x0000007c


	//----- nvinfo : EIATTR_KPARAM_INFO
	.align		4
.L_9:
        /*0008*/ 	.byte	0x04, 0x17
        /*000a*/ 	.short	(.L_11 - .L_10)
.L_10:
        /*000c*/ 	.word	0x00000000
        /*0010*/ 	.short	0x0004
        /*0012*/ 	.short	0x001c
        /*0014*/ 	.byte	0x00, 0xf0, 0x11, 0x00


	//----- nvinfo : EIATTR_KPARAM_INFO
	.align		4
.L_11:
        /*0018*/ 	.byte	0x04, 0x17
        /*001a*/ 	.short	(.L_13 - .L_12)
.L_12:
        /*001c*/ 	.word	0x00000000
        /*0020*/ 	.short	0x0003
        /*0022*/ 	.short	0x0018
        /*0024*/ 	.byte	0x00, 0xf0, 0x11, 0x00


	//----- nvinfo : EIATTR_KPARAM_INFO
	.align		4
.L_13:
        /*0028*/ 	.byte	0x04, 0x17
        /*002a*/ 	.short	(.L_15 - .L_14)
.L_14:
        /*002c*/ 	.word	0x00000000
        /*0030*/ 	.short	0x0002
        /*0032*/ 	.short	0x0010
        /*0034*/ 	.byte	0x00, 0xf4, 0x21, 0x00


	//----- nvinfo : EIATTR_KPARAM_INFO
	.align		4
.L_15:
        /*0038*/ 	.byte	0x04, 0x17
        /*003a*/ 	.short	(.L_17 - .L_16)
.L_16:
        /*003c*/ 	.word	0x00000000
        /*0040*/ 	.short	0x0001
        /*0042*/ 	.short	0x0008
        /*0044*/ 	.byte	0x00, 0xf4, 0x21, 0x00


	//----- nvinfo : EIATTR_KPARAM_INFO
	.align		4
.L_17:
        /*0048*/ 	.byte	0x04, 0x17
        /*004a*/ 	.short	(.L_19 - .L_18)
.L_18:
        /*004c*/ 	.word	0x00000000
        /*0050*/ 	.short	0x0000
        /*0052*/ 	.short	0x0000
        /*0054*/ 	.byte	0x00, 0xf4, 0x21, 0x00


	//----- nvinfo : EIATTR_SPARSE_MMA_MASK
	.align		4
.L_19:
        /*0058*/ 	.byte	0x03, 0x50
        /*005a*/ 	.short	0x0000


	//----- nvinfo : EIATTR_MAXREG_COUNT
	.align		4
        /*005c*/ 	.byte	0x03, 0x1b
        /*005e*/ 	.short	0x00ff


	//----- nvinfo : EIATTR_EXIT_INSTR_OFFSETS
	.align		4
        /*0060*/ 	.byte	0x04, 0x1c
        /*0062*/ 	.short	(.L_21 - .L_20)


	//   ....[0]....
.L_20:
        /*0064*/ 	.word	0x00001430


	//   ....[1]....
        /*0068*/ 	.word	0x00001450


	//----- nvinfo : EIATTR_REQNTID
	.align		4
.L_21:
        /*006c*/ 	.byte	0x04, 0x10
        /*006e*/ 	.short	(.L_23 - .L_22)
.L_22:
        /*0070*/ 	.word	0x00000100
        /*0074*/ 	.word	0x00000001
        /*0078*/ 	.word	0x00000001


	//----- nvinfo : EIATTR_CBANK_PARAM_SIZE
	.align		4
.L_23:
        /*007c*/ 	.byte	0x03, 0x19
        /*007e*/ 	.short	0x0020


	//----- nvinfo : EIATTR_PARAM_CBANK
	.align		4
        /*0080*/ 	.byte	0x04, 0x0a
        /*0082*/ 	.short	(.L_25 - .L_24)
	.align		4
.L_24:
        /*0084*/ 	.word	index@(.nv.constant0.triton_poi_fused_leaky_relu_3)
        /*0088*/ 	.short	0x0210
        /*008a*/ 	.short	0x0020


	//----- nvinfo : EIATTR_SW_WAR
	.align		4
.L_25:
        /*008c*/ 	.byte	0x04, 0x36
        /*008e*/ 	.short	(.L_27 - .L_26)
.L_26:
        /*0090*/ 	.word	0x00000008
.L_27:


//--------------------- .nv.callgraph             --------------------------
	.section	.nv.callgraph,"",@"SHT_CUDA_CALLGRAPH"
	.align	4
	.sectionentsize	8
	.align		4
        /*0000*/ 	.word	0x00000000
	.align		4
        /*0004*/ 	.word	0xffffffff
	.align		4
        /*0008*/ 	.word	0x00000000
	.align		4
        /*000c*/ 	.word	0xfffffffe
	.align		4
        /*0010*/ 	.word	0x00000000
	.align		4
        /*0014*/ 	.word	0xfffffffd
	.align		4
        /*0018*/ 	.word	0x00000000
	.align		4
        /*001c*/ 	.word	0xfffffffc


//--------------------- .text.triton_poi_fused_leaky_relu_3 --------------------------
	.section	.text.triton_poi_fused_leaky_relu_3,"ax",@progbits
	.sectionflags	@"SHF_BARRIERS=1"
	.align	128
        .global         triton_poi_fused_leaky_relu_3
        .type           triton_poi_fused_leaky_relu_3,@function
        .size           triton_poi_fused_leaky_relu_3,(.L_x_1 - triton_poi_fused_leaky_relu_3)
        .other          triton_poi_fused_leaky_relu_3,@"STO_CUDA_ENTRY STV_DEFAULT"
triton_poi_fused_leaky_relu_3:
.text.triton_poi_fused_leaky_relu_3:
[----:B------:R-:W0:Y:S01]  /*0000*/  LDC R1, c[0x0][0x28] ;  /* 0x00000a00ff017b82 */ /* 0x000e220000000800 */
[----:B------:R-:W1:Y:S07]  /*0010*/  S2R R32, SR_CTAID.X ;  /* 0x0000000000207919 */ /* 0x000e6e0000002500 */
[----:B------:R-:W2:Y:S01]  /*0020*/  LDC.64 R2, c[0x0][0x210] ;  /* 0x00008400ff027b82 */ /* 0x000ea20000000a00 */
[----:B------:R-:W-:Y:S02]  /*0030*/  CS2R R16, SRZ ;  /* 0x0000000000107805 */ /* 0x000fe4000001ff00 */
[----:B------:R-:W-:Y:S01]  /*0040*/  CS2R R18, SRZ ;  /* 0x0000000000127805 */ /* 0x000fe2000001ff00 */
[----:B------:R-:W3:Y:S01]  /*0050*/  S2R R33, SR_TID.X ;  /* 0x0000000000217919 */ /* 0x000ee20000002100 */
[----:B------:R-:W-:-:S02]  /*0060*/  CS2R R12, SRZ ;  /* 0x00000000000c7805 */ /* 0x000fc4000001ff00 */
[----:B------:R-:W-:Y:S01]  /*0070*/  CS2R R14, SRZ ;  /* 0x00000000000e7805 */ /* 0x000fe2000001ff00 */
[----:B------:R-:W4:Y:S01]  /*0080*/  S2R R34, SR_CTAID.Y ;  /* 0x0000000000227919 */ /* 0x000f220000002600 */
[----:B------:R-:W-:Y:S01]  /*0090*/  CS2R R10, SRZ ;  /* 0x00000000000a7805 */ /* 0x000fe2000001ff00 */
[----:B------:R-:W-:Y:S01]  /*00a0*/  ULDC.64 UR6, c[0x0][0x208] ;  /* 0x0000820000067ab9 */ /* 0x000fe20000000a00 */
[----:B------:R-:W5:Y:S01]  /*00b0*/  S2UR UR5, SR_CgaCtaId ;  /* 0x00000000000579c3 */ /* 0x000f620000008800 */
[----:B------:R-:W-:-:S07]  /*00c0*/  UMOV UR4, 0x400 ;  /* 0x0000040000047882 */ /* 0x000fce0000000000 */
[----:B------:R-:W5:Y:S01]  /*00d0*/  LDC.64 R28, c[0x0][0x218] ;  /* 0x00008600ff1c7b82 */ /* 0x000f620000000a00 */
[----:B-1----:R-:W-:Y:S02]  /*00e0*/  IMAD.SHL.U32 R32, R32, 0x10, RZ ;  /* 0x0000001020207824 */ /* 0x002fe400078e00ff */
[----:B---3--:R-:W-:Y:S01]  /*00f0*/  IMAD.SHL.U32 R35, R33, 0x4, RZ ;  /* 0x0000000421237824 */ /* 0x008fe200078e00ff */
[----:B------:R-:W-:Y:S01]  /*0100*/  SHF.R.U32.HI R27, RZ, 0x2, R33 ;  /* 0x00000002ff1b7819 */ /* 0x000fe20000011621 */
[----:B----4-:R-:W-:-:S03]  /*0110*/  IMAD.SHL.U32 R0, R34, 0x100, RZ ;  /* 0x0000010022007824 */ /* 0x010fc600078e00ff */
[----:B------:R-:W-:Y:S02]  /*0120*/  LOP3.LUT R7, R32, 0xc, R35, 0xf8, !PT ;  /* 0x0000000c20077812 */ /* 0x000fe400078ef823 */
[----:B------:R-:W-:Y:S02]  /*0130*/  SGXT.U32 R27, R27, 0x6 ;  /* 0x000000061b1b781a */ /* 0x000fe40000000000 */
[----:B------:R-:W-:Y:S02]  /*0140*/  ISETP.GE.AND P0, PT, R7, 0x10, PT ;  /* 0x000000100700780c */ /* 0x000fe40003f06270 */
[----:B------:R-:W-:Y:S02]  /*0150*/  PRMT R4, R27, 0x6540, R34 ;  /* 0x000065401b047816 */ /* 0x000fe40000000022 */
[----:B------:R-:W-:Y:S02]  /*0160*/  LOP3.LUT R5, R0, 0x40, R27, 0xfe, !PT ;  /* 0x0000004000057812 */ /* 0x000fe400078efe1b */
[----:B------:R-:W-:Y:S01]  /*0170*/  LOP3.LUT R6, R0, 0x80, R27, 0xfe, !PT ;  /* 0x0000008000067812 */ /* 0x000fe200078efe1b */
[C-C-:B------:R-:W-:Y:S01]  /*0180*/  IMAD R23, R4.reuse, 0x10, R7.reuse ;  /* 0x0000001004177824 */ /* 0x140fe200078e0207 */
[----:B------:R-:W-:Y:S01]  /*0190*/  LOP3.LUT R0, R0, 0xc0, R27, 0xfe, !PT ;  /* 0x000000c000007812 */ /* 0x000fe200078efe1b */
[C-C-:B------:R-:W-:Y:S01]  /*01a0*/  IMAD R21, R5.reuse, 0x10, R7.reuse ;  /* 0x0000001005157824 */ /* 0x140fe200078e0207 */
[----:B------:R-:W-:Y:S01]  /*01b0*/  ISETP.LT.AND P4, PT, R4, 0x100, !P0 ;  /* 0x000001000400780c */ /* 0x000fe20004781270 */
[--C-:B------:R-:W-:Y:S01]  /*01c0*/  IMAD R25, R6, 0x10, R7.reuse ;  /* 0x0000001006197824 */ /* 0x100fe200078e0207 */
[----:B------:R-:W-:Y:S01]  /*01d0*/  ISETP.LT.AND P2, PT, R5, 0x100, !P0 ;  /* 0x000001000500780c */ /* 0x000fe20004741270 */
[----:B------:R-:W-:Y:S01]  /*01e0*/  IMAD R9, R0, 0x10, R7 ;  /* 0x0000001000097824 */ /* 0x000fe200078e0207 */
[----:B------:R-:W-:Y:S01]  /*01f0*/  ISETP.LT.AND P3, PT, R6, 0x100, !P0 ;  /* 0x000001000600780c */ /* 0x000fe20004761270 */
[----:B--2---:R-:W-:Y:S01]  /*0200*/  IMAD.WIDE R22, R23, 0x4, R2 ;  /* 0x0000000417167825 */ /* 0x004fe200078e0202 */
[----:B------:R-:W-:-:S02]  /*0210*/  ISETP.LT.AND P0, PT, R0, 0x100, !P0 ;  /* 0x000001000000780c */ /* 0x000fc40004701270 */
[----:B------:R-:W-:Y:S02]  /*0220*/  CS2R R4, SRZ ;  /* 0x0000000000047805 */ /* 0x000fe4000001ff00 */
[----:B------:R-:W-:Y:S01]  /*0230*/  CS2R R6, SRZ ;  /* 0x0000000000067805 */ /* 0x000fe2000001ff00 */
[----:B------:R-:W-:-:S04]  /*0240*/  IMAD.WIDE R20, R21, 0x4, R2 ;  /* 0x0000000415147825 */ /* 0x000fc800078e0202 */
[--C-:B------:R-:W-:Y:S01]  /*0250*/  IMAD.WIDE R24, R25, 0x4, R2.reuse ;  /* 0x0000000419187825 */ /* 0x100fe200078e0202 */
[----:B------:R-:W2:Y:S03]  /*0260*/  @P4 LDG.E.EL.128 R16, desc[UR6][R22.64] ;  /* 0x0000000616104981 */ /* 0x000ea6000c2e1d00 */
[----:B------:R-:W-:Y:S01]  /*0270*/  IMAD.WIDE R2, R9, 0x4, R2 ;  /* 0x0000000409027825 */ /* 0x000fe200078e0202 */
[----:B------:R-:W-:Y:S01]  /*0280*/  CS2R R8, SRZ ;  /* 0x0000000000087805 */ /* 0x000fe2000001ff00 */
[----:B------:R-:W3:Y:S04]  /*0290*/  @P2 LDG.E.EL.128 R12, desc[UR6][R20.64] ;  /* 0x00000006140c2981 */ /* 0x000ee8000c2e1d00 */
[----:B------:R-:W4:Y:S04]  /*02a0*/  @P3 LDG.E.EL.128 R4, desc[UR6][R24.64] ;  /* 0x0000000618043981 */ /* 0x000f28000c2e1d00 */
[----:B------:R-:W3:Y:S01]  /*02b0*/  @P0 LDG.E.EL.128 R8, desc[UR6][R2.64] ;  /* 0x0000000602080981 */ /* 0x000ee2000c2e1d00 */
[----:B-----5:R-:W-:Y:S01]  /*02c0*/  UPRMT UR4, UR5, 0x654, UR4 ;  /* 0x0000065405047896 */ /* 0x020fe20008000004 */
[----:B------:R-:W-:-:S02]  /*02d0*/  LOP3.LUT R0, R35, 0x3fc, RZ, 0xc0, !PT ;  /* 0x000003fc23007812 */ /* 0x000fc400078ec0ff */
[----:B------:R-:W-:Y:S02]  /*02e0*/  LOP3.LUT R30, R33, 0xfc, RZ, 0xc0, !PT ;  /* 0x000000fc211e7812 */ /* 0x000fe400078ec0ff */
[C---:B------:R-:W-:Y:S02]  /*02f0*/  LOP3.LUT R36, R0.reuse, 0x400, RZ, 0xfc, !PT ;  /* 0x0000040000247812 */ /* 0x040fe400078efcff */
[----:B------:R-:W-:Y:S01]  /*0300*/  LOP3.LUT R38, R0, 0x800, RZ, 0xfc, !PT ;  /* 0x0000080000267812 */ /* 0x000fe200078efcff */
[----:B------:R-:W-:Y:S01]  /*0310*/  VIADD R37, R30, UR4 ;  /* 0x000000041e257c36 */ /* 0x000fe20008000000 */
[C---:B------:R-:W-:Y:S02]  /*0320*/  LOP3.LUT R30, R0.reuse, 0xc00, RZ, 0xfc, !PT ;  /* 0x00000c00001e7812 */ /* 0x040fe400078efcff */
[----:B------:R-:W-:Y:S01]  /*0330*/  SHF.R.U32.HI R36, RZ, 0x2, R36 ;  /* 0x00000002ff247819 */ /* 0x000fe20000011624 */
[----:B------:R-:W-:Y:S01]  /*0340*/  IMAD R37, R0, 0x4, R37 ;  /* 0x0000000400257824 */ /* 0x000fe200078e0225 */
[----:B------:R-:W-:-:S02]  /*0350*/  SHF.R.U32.HI R38, RZ, 0x2, R38 ;  /* 0x00000002ff267819 */ /* 0x000fc40000011626 */
[----:B------:R-:W-:Y:S02]  /*0360*/  SHF.R.U32.HI R30, RZ, 0x2, R30 ;  /* 0x00000002ff1e7819 */ /* 0x000fe4000001161e */
[----:B------:R-:W-:Y:S02]  /*0370*/  LOP3.LUT R36, R36, 0x1fc, RZ, 0xc0, !PT ;  /* 0x000001fc24247812 */ /* 0x000fe400078ec0ff */
[----:B------:R-:W-:Y:S02]  /*0380*/  LOP3.LUT R38, R38, 0x2fc, RZ, 0xc0, !PT ;  /* 0x000002fc26267812 */ /* 0x000fe400078ec0ff */
[----:B------:R-:W-:Y:S01]  /*0390*/  LOP3.LUT R30, R30, 0x3fc, RZ, 0xc0, !PT ;  /* 0x000003fc1e1e7812 */ /* 0x000fe200078ec0ff */
[----:B------:R-:W-:Y:S01]  /*03a0*/  VIADD R39, R36, UR4 ;  /* 0x0000000424277c36 */ /* 0x000fe20008000000 */
[--C-:B------:R-:W-:Y:S01]  /*03b0*/  SHF.R.S32.HI R31, RZ, 0x17, R34.reuse ;  /* 0x00000017ff1f7819 */ /* 0x100fe20000011422 */
[----:B------:R-:W-:Y:S01]  /*03c0*/  VIADD R41, R38, UR4 ;  /* 0x0000000426297c36 */ /* 0x000fe20008000000 */
[----:B------:R-:W-:Y:S01]  /*03d0*/  PRMT R26, R33, 0x6540, R34 ;  /* 0x00006540211a7816 */ /* 0x000fe20000000022 */
[----:B------:R-:W-:Y:S01]  /*03e0*/  VIADD R43, R30, UR4 ;  /* 0x000000041e2b7c36 */ /* 0x000fe20008000000 */
[----:B------:R-:W-:Y:S01]  /*03f0*/  SGXT R31, R31, 0x1 ;  /* 0x000000011f1f781a */ /* 0x000fe20000000200 */
[----:B------:R-:W-:Y:S01]  /*0400*/  IMAD R39, R0, 0x4, R39 ;  /* 0x0000000400277824 */ /* 0x000fe200078e0227 */
[----:B------:R-:W-:Y:S01]  /*0410*/  ISETP.GE.AND P1, PT, R26, 0x100, PT ;  /* 0x000001001a00780c */ /* 0x000fe20003f26270 */
[C---:B------:R-:W-:Y:S01]  /*0420*/  IMAD R41, R0.reuse, 0x4, R41 ;  /* 0x0000000400297824 */ /* 0x040fe200078e0229 */
[----:B------:R-:W-:Y:S01]  /*0430*/  LEA.HI R31, R31, R26, RZ, 0x2 ;  /* 0x0000001a1f1f7211 */ /* 0x000fe200078f10ff */
[----:B------:R-:W-:-:S03]  /*0440*/  IMAD R43, R0, 0x4, R43 ;  /* 0x00000004002b7824 */ /* 0x000fc600078e022b */
[----:B------:R-:W-:-:S05]  /*0450*/  SHF.R.S32.HI R31, RZ, 0x2, R31 ;  /* 0x00000002ff1f7819 */ /* 0x000fca000001141f */
[----:B0-----:R-:W-:Y:S01]  /*0460*/  IMAD.WIDE R28, R31, 0x4, R28 ;  /* 0x000000041f1c7825 */ /* 0x001fe200078e021c */
[----:B--2---:R-:W-:Y:S04]  /*0470*/  STS [R37], R16 ;  /* 0x0000001025007388 */ /* 0x004fe80000000800 */
[----:B------:R-:W-:Y:S04]  /*0480*/  STS [R37+0x4], R17 ;  /* 0x0000041125007388 */ /* 0x000fe80000000800 */
[----:B------:R-:W-:Y:S04]  /*0490*/  STS [R37+0x8], R18 ;  /* 0x0000081225007388 */ /* 0x000fe80000000800 */
[----:B------:R0:W-:Y:S04]  /*04a0*/  STS [R37+0xc], R19 ;  /* 0x00000c1325007388 */ /* 0x0001e80000000800 */
[----:B---3--:R-:W-:Y:S04]  /*04b0*/  STS [R39+0x1000], R12 ;  /* 0x0010000c27007388 */ /* 0x008fe80000000800 */
[----:B------:R-:W-:Y:S01]  /*04c0*/  STS [R39+0x1004], R13 ;  /* 0x0010040d27007388 */ /* 0x000fe20000000800 */
[----:B0-----:R-:W-:-:S03]  /*04d0*/  IMAD.MOV.U32 R37, RZ, RZ, RZ ;  /* 0x000000ffff257224 */ /* 0x001fc600078e00ff */
[----:B------:R-:W-:Y:S04]  /*04e0*/  STS [R39+0x1008], R14 ;  /* 0x0010080e27007388 */ /* 0x000fe80000000800 */
[----:B------:R-:W-:Y:S04]  /*04f0*/  STS [R39+0x100c], R15 ;  /* 0x00100c0f27007388 */ /* 0x000fe80000000800 */
[----:B----4-:R-:W-:Y:S04]  /*0500*/  STS [R41+0x2000], R4 ;  /* 0x0020000429007388 */ /* 0x010fe80000000800 */
[----:B------:R-:W-:Y:S04]  /*0510*/  STS [R41+0x2004], R5 ;  /* 0x0020040529007388 */ /* 0x000fe80000000800 */
[----:B------:R-:W-:Y:S04]  /*0520*/  STS [R41+0x2008], R6 ;  /* 0x0020080629007388 */ /* 0x000fe80000000800 */
[----:B------:R-:W-:Y:S04]  /*0530*/  STS [R41+0x200c], R7 ;  /* 0x00200c0729007388 */ /* 0x000fe80000000800 */
[----:B------:R-:W-:Y:S04]  /*0540*/  STS [R43+0x3000], R8 ;  /* 0x003000082b007388 */ /* 0x000fe80000000800 */
[----:B------:R-:W-:Y:S04]  /*0550*/  STS [R43+0x3004], R9 ;  /* 0x003004092b007388 */ /* 0x000fe80000000800 */
[----:B------:R-:W-:Y:S04]  /*0560*/  STS [R43+0x3008], R10 ;  /* 0x0030080a2b007388 */ /* 0x000fe80000000800 */
[----:B------:R-:W-:Y:S01]  /*0570*/  STS [R43+0x300c], R11 ;  /* 0x00300c0b2b007388 */ /* 0x000fe20000000800 */
[----:B------:R-:W-:Y:S06]  /*0580*/  BAR.SYNC.DEFER_BLOCKING 0x0 ;  /* 0x0000000000007b1d */ /* 0x000fec0000010000 */
[----:B------:R0:W2:Y:S01]  /*0590*/  @!P1 LDG.E.EL R37, desc[UR6][R28.64] ;  /* 0x000000061c259981 */ /* 0x0000a2000c2e1900 */
[----:B------:R-:W-:Y:S01]  /*05a0*/  IMAD.SHL.U32 R26, R33, 0x10, RZ ;  /* 0x00000010211a7824 */ /* 0x000fe200078e00ff */
[----:B------:R-:W-:Y:S01]  /*05b0*/  LOP3.LUT R35, R35, 0xfc, RZ, 0xc0, !PT ;  /* 0x000000fc23237812 */ /* 0x000fe200078ec0ff */
[----:B------:R-:W1:Y:S03]  /*05c0*/  S2R R49, SR_TID.X ;  /* 0x0000000000317919 */ /* 0x000e660000002100 */
[----:B------:R-:W-:-:S02]  /*05d0*/  LOP3.LUT R26, R26, 0xff0, RZ, 0xc0, !PT ;  /* 0x00000ff01a1a7812 */ /* 0x000fc400078ec0ff */
[----:B------:R-:W-:Y:S02]  /*05e0*/  PRMT R34, R35, 0x6540, R34 ;  /* 0x0000654023227816 */ /* 0x000fe40000000022 */
[----:B------:R-:W-:-:S05]  /*05f0*/  LEA.HI R31, R26, UR4, RZ, 0x1e ;  /* 0x000000041a1f7c11 */ /* 0x000fca000f8ff0ff */
[----:B------:R-:W-:-:S05]  /*0600*/  IMAD R31, R26, 0x4, R31 ;  /* 0x000000041a1f7824 */ /* 0x000fca00078e021f */
[----:B------:R-:W2:Y:S04]  /*0610*/  LDS R26, [R31+0x2c] ;  /* 0x00002c001f1a7984 */ /* 0x000ea80000000800 */
[----:B------:R-:W3:Y:S04]  /*0620*/  LDS R36, [R31+0xc] ;  /* 0x00000c001f247984 */ /* 0x000ee80000000800 */
[----:B------:R-:W4:Y:S04]  /*0630*/  LDS R42, [R31+0x4] ;  /* 0x000004001f2a7984 */ /* 0x000f280000000800 */
[----:B------:R-:W5:Y:S04]  /*0640*/  LDS R44, [R31] ;  /* 0x000000001f2c7984 */ /* 0x000f680000000800 */
[----:B0-----:R-:W0:Y:S01]  /*0650*/  LDS R28, [R31+0x8] ;  /* 0x000008001f1c7984 */ /* 0x001e220000000800 */
[----:B-1----:R-:W-:-:S03]  /*0660*/  SHF.R.U32.HI R29, RZ, 0x4, R49 ;  /* 0x00000004ff1d7819 */ /* 0x002fc60000011631 */
[----:B------:R-:W1:Y:S01]  /*0670*/  LDS R38, [R31+0x3c] ;  /* 0x00003c001f267984 */ /* 0x000e620000000800 */
[----:B------:R-:W-:-:S03]  /*0680*/  LOP3.LUT R29, R29, 0xc, RZ, 0xc0, !PT ;  /* 0x0000000c1d1d7812 */ /* 0x000fc600078ec0ff */
[----:B------:R-:W0:Y:S01]  /*0690*/  LDS R40, [R31+0x24] ;  /* 0x000024001f287984 */ /* 0x000e220000000800 */
[----:B------:R-:W-:Y:S02]  /*06a0*/  IADD3 R29, R0, UR4, R29 ;  /* 0x00000004001d7c10 */ /* 0x000fe4000fffe01d */
[----:B------:R-:W-:Y:S01]  /*06b0*/  LOP3.LUT R0, R33, 0xff, RZ, 0xc0, !PT ;  /* 0x000000ff21007812 */ /* 0x000fe200078ec0ff */
[----:B------:R-:W0:Y:S01]  /*06c0*/  LDS R30, [R31+0x1c] ;  /* 0x00001c001f1e7984 */ /* 0x000e220000000800 */
[----:B------:R-:W-:Y:S02]  /*06d0*/  SHF.R.U32.HI R33, RZ, 0x6, R33 ;  /* 0x00000006ff217819 */ /* 0x000fe40000011621 */
[----:B------:R-:W-:Y:S01]  /*06e0*/  LEA R54, R0, UR4, 0x3 ;  /* 0x0000000400367c11 */ /* 0x000fe2000f8e18ff */
[----:B------:R-:W0:Y:S01]  /*06f0*/  LDS R52, [R31+0x20] ;  /* 0x000020001f347984 */ /* 0x000e220000000800 */
[----:B------:R-:W-:Y:S02]  /*0700*/  LOP3.LUT R0, R27, 0x40, RZ, 0xfc, !PT ;  /* 0x000000401b007812 */ /* 0x000fe400078efcff */
[----:B------:R-:W-:Y:S01]  /*0710*/  SGXT.U32 R33, R33, 0x2 ;  /* 0x000000022121781a */ /* 0x000fe20000000000 */
[----:B------:R-:W0:Y:S03]  /*0720*/  LDS R50, [R31+0x14] ;  /* 0x000014001f327984 */ /* 0x000e260000000800 */
[----:B------:R-:W-:Y:S01]  /*0730*/  LOP3.LUT R32, R32, R33, RZ, 0xfc, !PT ;  /* 0x0000002120207212 */ /* 0x000fe200078efcff */
[----:B------:R-:W0:Y:S04]  /*0740*/  LDS R48, [R31+0x10] ;  /* 0x000010001f307984 */ /* 0x000e280000000800 */
[----:B------:R-:W-:Y:S01]  /*0750*/  LDS R46, [R31+0x34] ;  /* 0x000034001f2e7984 */ /* 0x000fe20000000800 */
[----:B--2---:R-:W-:-:S02]  /*0760*/  FSETP.GT.AND P1, PT, R26, -R37, PT ;  /* 0x800000251a00720b */ /* 0x004fc40003f24000 */
[-C--:B---3--:R-:W-:Y:S02]  /*0770*/  FSETP.GT.AND P5, PT, R36, -R37.reuse, PT ;  /* 0x800000252400720b */ /* 0x088fe40003fa4000 */
[----:B------:R-:W-:Y:S02]  /*0780*/  SEL R36, RZ, 0x1, !P1 ;  /* 0x00000001ff247807 */ /* 0x000fe40004800000 */
[-C--:B----4-:R-:W-:Y:S02]  /*0790*/  FSETP.GT.AND P1, PT, R42, -R37.reuse, PT ;  /* 0x800000252a00720b */ /* 0x090fe40003f24000 */
[-C--:B-----5:R-:W-:Y:S01]  /*07a0*/  FSETP.GT.AND P6, PT, R44, -R37.reuse, PT ;  /* 0x800000252c00720b */ /* 0x0a0fe20003fc4000 */
[----:B------:R-:W-:Y:S01]  /*07b0*/  LDS R42, [R31+0x18] ;  /* 0x000018001f2a7984 */ /* 0x000fe20000000800 */
[----:B------:R-:W-:Y:S02]  /*07c0*/  SEL R41, RZ, 0x1, !P1 ;  /* 0x00000001ff297807 */ /* 0x000fe40004800000 */
[----:B0-----:R-:W-:Y:S01]  /*07d0*/  FSETP.GT.AND P1, PT, R28, -R37, PT ;  /* 0x800000251c00720b */ /* 0x001fe20003f24000 */
[----:B------:R-:W0:Y:S01]  /*07e0*/  LDS R44, [R31+0x28] ;  /* 0x000028001f2c7984 */ /* 0x000e220000000800 */
[----:B------:R-:W-:-:S02]  /*07f0*/  SEL R39, RZ, 0x1, !P6 ;  /* 0x00000001ff277807 */ /* 0x000fc40007000000 */
[----:B------:R-:W-:Y:S02]  /*0800*/  SEL R43, RZ, 0x1fffe, !P1 ;  /* 0x0001fffeff2b7807 */ /* 0x000fe40004800000 */
[----:B------:R-:W-:Y:S02]  /*0810*/  SEL R47, RZ, 0x1, !P1 ;  /* 0x00000001ff2f7807 */ /* 0x000fe40004800000 */
[-C--:B-1----:R-:W-:Y:S02]  /*0820*/  FSETP.GT.AND P6, PT, R38, -R37.reuse, PT ;  /* 0x800000252600720b */ /* 0x082fe40003fc4000 */
[----:B------:R-:W-:Y:S01]  /*0830*/  FSETP.GT.AND P1, PT, R40, -R37, PT ;  /* 0x800000252800720b */ /* 0x000fe20003f24000 */
[----:B------:R-:W1:Y:S01]  /*0840*/  LDS R38, [R31+0x38] ;  /* 0x000038001f267984 */ /* 0x000e620000000800 */
[----:B------:R-:W-:Y:S02]  /*0850*/  SEL R26, RZ, 0x1, !P5 ;  /* 0x00000001ff1a7807 */ /* 0x000fe40006800000 */
[C---:B------:R-:W-:Y:S01]  /*0860*/  LOP3.LUT R28, R27.reuse, 0xc0, RZ, 0xfc, !PT ;  /* 0x000000c01b1c7812 */ /* 0x040fe200078efcff */
[----:B------:R2:W3:Y:S01]  /*0870*/  LDS R40, [R31+0x30] ;  /* 0x000030001f287984 */ /* 0x0004e20000000800 */
[----:B------:R-:W-:Y:S01]  /*0880*/  BAR.SYNC.DEFER_BLOCKING 0x0 ;  /* 0x0000000000007b1d */ /* 0x000fe20000010000 */
[----:B------:R-:W-:Y:S01]  /*0890*/  IMAD.IADD R45, R26, 0x1, R43 ;  /* 0x000000011a2d7824 */ /* 0x000fe200078e022b */
[----:B------:R-:W-:-:S02]  /*08a0*/  LOP3.LUT R26, R27, 0x80, RZ, 0xfc, !PT ;  /* 0x000000801b1a7812 */ /* 0x000fc400078efcff */
[----:B------:R-:W-:Y:S02]  /*08b0*/  LEA R43, R27, UR4, 0x3 ;  /* 0x000000041b2b7c11 */ /* 0x000fe4000f8e18ff */
[----:B------:R-:W-:Y:S02]  /*08c0*/  LEA R27, R0, UR4, 0x3 ;  /* 0x00000004001b7c11 */ /* 0x000fe4000f8e18ff */
[----:B------:R-:W-:Y:S02]  /*08d0*/  LEA R26, R26, UR4, 0x3 ;  /* 0x000000041a1a7c11 */ /* 0x000fe4000f8e18ff */
[----:B------:R-:W-:Y:S02]  /*08e0*/  LEA R0, R28, UR4, 0x3 ;  /* 0x000000041c007c11 */ /* 0x000fe4000f8e18ff */
[----:B------:R-:W-:Y:S02]  /*08f0*/  FSETP.GT.AND P5, PT, R30, -R37, PT ;  /* 0x800000251e00720b */ /* 0x000fe40003fa4000 */
[----:B------:R-:W-:-:S02]  /*0900*/  LOP3.LUT R30, R49, 0xff, RZ, 0xc0, !PT ;  /* 0x000000ff311e7812 */ /* 0x000fc400078ec0ff */
[----:B------:R-:W-:Y:S02]  /*0910*/  LOP3.LUT R49, R45, 0x1, RZ, 0xc0, !PT ;  /* 0x000000012d317812 */ /* 0x000fe400078ec0ff */
[----:B------:R-:W-:Y:S02]  /*0920*/  SEL R53, RZ, 0x1, !P5 ;  /* 0x00000001ff357807 */ /* 0x000fe40006800000 */
[-C--:B------:R-:W-:Y:S02]  /*0930*/  FSETP.GT.AND P5, PT, R52, -R37.reuse, PT ;  /* 0x800000253400720b */ /* 0x080fe40003fa4000 */
[----:B--2---:R-:W-:Y:S01]  /*0940*/  SEL R31, RZ, 0x1, !P6 ;  /* 0x00000001ff1f7807 */ /* 0x004fe20007000000 */
[----:B------:R-:W-:Y:S01]  /*0950*/  STS [R54], R37 ;  /* 0x0000002536007388 */ /* 0x000fe20000000800 */
[----:B------:R-:W-:Y:S01]  /*0960*/  BAR.SYNC.DEFER_BLOCKING 0x0 ;  /* 0x0000000000007b1d */ /* 0x000fe20000010000 */
[----:B------:R-:W-:-:S05]  /*0970*/  FSETP.GT.AND P6, PT, R50, -R37, PT ;  /* 0x800000253200720b */ /* 0x000fca0003fc4000 */
[----:B------:R-:W-:Y:S04]  /*0980*/  LDS R28, [R43] ;  /* 0x000000002b1c7984 */ /* 0x000fe80000000800 */
[----:B------:R-:W-:Y:S04]  /*0990*/  LDS R27, [R27] ;  /* 0x000000001b1b7984 */ /* 0x000fe80000000800 */
[----:B------:R-:W-:Y:S04]  /*09a0*/  LDS R26, [R26] ;  /* 0x000000001a1a7984 */ /* 0x000fe80000000800 */
[----:B------:R-:W-:Y:S01]  /*09b0*/  LDS R0, [R0] ;  /* 0x0000000000007984 */ /* 0x000fe20000000800 */
[----:B------:R-:W-:Y:S06]  /*09c0*/  BAR.SYNC.DEFER_BLOCKING 0x0 ;  /* 0x0000000000007b1d */ /* 0x000fec0000010000 */
[----:B------:R2:W-:Y:S04]  /*09d0*/  STS.U8 [R30+UR4], R39 ;  /* 0x000000271e007988 */ /* 0x0005e80008000004 */
[----:B------:R4:W-:Y:S04]  /*09e0*/  STS.U8 [R30+UR4+0x104], R41 ;  /* 0x000104291e007988 */ /* 0x0009e80008000004 */
[----:B------:R-:W-:Y:S01]  /*09f0*/  STS.U8 [R30+UR4+0x208], R47 ;  /* 0x0002082f1e007988 */ /* 0x000fe20008000004 */
[----:B--2---:R-:W-:-:S03]  /*0a00*/  SEL R39, RZ, 0x1, !P1 ;  /* 0x00000001ff277807 */ /* 0x004fc60004800000 */
[----:B------:R2:W-:Y:S01]  /*0a10*/  STS.U8 [R30+UR4+0x30c], R49 ;  /* 0x00030c311e007988 */ /* 0x0005e20008000004 */
[----:B------:R-:W-:Y:S01]  /*0a20*/  BAR.SYNC.DEFER_BLOCKING 0x0 ;  /* 0x0000000000007b1d */ /* 0x000fe20000010000 */
[-C--:B------:R-:W-:Y:S02]  /*0a30*/  FSETP.GT.AND P1, PT, R48, -R37.reuse, PT ;  /* 0x800000253000720b */ /* 0x080fe40003f24000 */
[----:B----4-:R-:W-:Y:S02]  /*0a40*/  SEL R41, RZ, 0x1, !P5 ;  /* 0x00000001ff297807 */ /* 0x010fe40006800000 */
[----:B------:R-:W-:Y:S02]  /*0a50*/  SEL R55, RZ, 0x1, !P1 ;  /* 0x00000001ff377807 */ /* 0x000fe40004800000 */
[-C--:B0-----:R-:W-:Y:S02]  /*0a60*/  FSETP.GT.AND P1, PT, R44, -R37.reuse, PT ;  /* 0x800000252c00720b */ /* 0x081fe40003f24000 */
[----:B------:R-:W-:-:S02]  /*0a70*/  FSETP.GT.AND P5, PT, R42, -R37, PT ;  /* 0x800000252a00720b */ /* 0x000fc40003fa4000 */
[----:B--2---:R-:W-:Y:S02]  /*0a80*/  SEL R49, RZ, 0x1, !P6 ;  /* 0x00000001ff317807 */ /* 0x004fe40007000000 */
[----:B-1----:R-:W-:Y:S02]  /*0a90*/  FSETP.GT.AND P6, PT, R38, -R37, PT ;  /* 0x800000252600720b */ /* 0x002fe40003fc4000 */
[----:B------:R-:W-:Y:S02]  /*0aa0*/  SEL R38, RZ, 0x1fffe, !P5 ;  /* 0x0001fffeff267807 */ /* 0x000fe40006800000 */
[----:B------:R-:W-:Y:S02]  /*0ab0*/  SEL R57, RZ, 0x1, !P5 ;  /* 0x00000001ff397807 */ /* 0x000fe40006800000 */
[----:B------:R-:W-:Y:S01]  /*0ac0*/  SEL R51, RZ, 0x1fffe, !P1 ;  /* 0x0001fffeff337807 */ /* 0x000fe20004800000 */
[----:B------:R-:W-:Y:S01]  /*0ad0*/  IMAD.IADD R38, R53, 0x1, R38 ;  /* 0x0000000135267824 */ /* 0x000fe200078e0226 */
[----:B------:R-:W-:-:S02]  /*0ae0*/  SEL R47, RZ, 0x1, !P1 ;  /* 0x00000001ff2f7807 */ /* 0x000fc40004800000 */
[-C--:B------:R-:W-:Y:S01]  /*0af0*/  FSETP.GT.AND P5, PT, R46, -R37.reuse, PT ;  /* 0x800000252e00720b */ /* 0x080fe20003fa4000 */
[----:B------:R-:W0:Y:S01]  /*0b00*/  LDS.U8 R45, [R29] ;  /* 0x000000001d2d7984 */ /* 0x000e220000000000 */
[----:B---3--:R-:W-:Y:S01]  /*0b10*/  FSETP.GT.AND P1, PT, R40, -R37, PT ;  /* 0x800000252800720b */ /* 0x008fe20003f24000 */
[----:B------:R-:W-:Y:S01]  /*0b20*/  IMAD.IADD R36, R36, 0x1, R51 ;  /* 0x0000000124247824 */ /* 0x000fe200078e0233 */
[----:B------:R-:W-:Y:S01]  /*0b30*/  LOP3.LUT R37, R38, 0x1, RZ, 0xc0, !PT ;  /* 0x0000000126257812 */ /* 0x000fe200078ec0ff */
[----:B------:R-:W1:Y:S01]  /*0b40*/  LDS.U8 R43, [R29+0x1] ;  /* 0x000001001d2b7984 */ /* 0x000e620000000000 */
[----:B------:R-:W-:Y:S02]  /*0b50*/  SEL R53, RZ, 0x1, !P6 ;  /* 0x00000001ff357807 */ /* 0x000fe40007000000 */
[----:B------:R-:W-:Y:S01]  /*0b60*/  SEL R51, RZ, 0x1, !P1 ;  /* 0x00000001ff337807 */ /* 0x000fe20004800000 */
[----:B------:R-:W2:Y:S01]  /*0b70*/  LDS.U8 R44, [R29+0x2] ;  /* 0x000002001d2c7984 */ /* 0x000ea20000000000 */
[----:B------:R-:W-:-:S03]  /*0b80*/  ISETP.GE.AND P1, PT, R34, 0x100, PT ;  /* 0x000001002200780c */ /* 0x000fc60003f26270 */
[----:B------:R-:W3:Y:S01]  /*0b90*/  LDS.U8 R35, [R29+0x3] ;  /* 0x000003001d237984 */ /* 0x000ee20000000000 */
[----:B------:R-:W-:Y:S01]  /*0ba0*/  BAR.SYNC.DEFER_BLOCKING 0x0 ;  /* 0x0000000000007b1d */ /* 0x000fe20000010000 */
[----:B------:R-:W-:-:S05]  /*0bb0*/  ISETP.LT.AND P6, PT, R32, 0x10, !P1 ;  /* 0x000000102000780c */ /* 0x000fca0004fc1270 */
[----:B------:R-:W-:Y:S01]  /*0bc0*/  STS.U8 [R30+UR4], R55 ;  /* 0x000000371e007988 */ /* 0x000fe20008000004 */
[----:B0-----:R-:W-:-:S03]  /*0bd0*/  LOP3.LUT R33, R45, 0x1, RZ, 0xc0, !PT ;  /* 0x000000012d217812 */ /* 0x001fc600078ec0ff */
[----:B------:R0:W-:Y:S01]  /*0be0*/  STS.U8 [R30+UR4+0x104], R49 ;  /* 0x000104311e007988 */ /* 0x0001e20008000004 */
[----:B-1----:R-:W-:Y:S02]  /*0bf0*/  LOP3.LUT R38, R43, 0x1, RZ, 0xc0, !PT ;  /* 0x000000012b267812 */ /* 0x002fe400078ec0ff */
[----:B------:R-:W-:Y:S01]  /*0c00*/  SEL R43, RZ, 0x1, !P5 ;  /* 0x00000001ff2b7807 */ /* 0x000fe20006800000 */
[----:B------:R-:W-:Y:S01]  /*0c10*/  STS.U8 [R30+UR4+0x208], R57 ;  /* 0x000208391e007988 */ /* 0x000fe20008000004 */
[----:B------:R-:W-:Y:S02]  /*0c20*/  PRMT R50, R33, 0x3340, R38 ;  /* 0x0000334021327816 */ /* 0x000fe40000000026 */
[----:B--2---:R-:W-:Y:S01]  /*0c30*/  LOP3.LUT R48, R44, 0x1, RZ, 0xc0, !PT ;  /* 0x000000012c307812 */ /* 0x004fe200078ec0ff */
[----:B------:R-:W-:Y:S01]  /*0c40*/  STS.U8 [R30+UR4+0x30c], R37 ;  /* 0x00030c251e007988 */ /* 0x000fe20008000004 */
[----:B---3--:R-:W-:Y:S02]  /*0c50*/  LOP3.LUT R35, R35, 0x1, RZ, 0xc0, !PT ;  /* 0x0000000123237812 */ /* 0x008fe400078ec0ff */
[----:B0-----:R-:W-:Y:S01]  /*0c60*/  LOP3.LUT R49, R36, 0x1, RZ, 0xc0, !PT ;  /* 0x0000000124317812 */ /* 0x001fe200078ec0ff */
[----:B------:R-:W-:Y:S01]  /*0c70*/  BAR.SYNC.DEFER_BLOCKING 0x0 ;  /* 0x0000000000007b1d */ /* 0x000fe20000010000 */
[----:B------:R-:W-:-:S05]  /*0c80*/  PRMT R35, R48, 0x3340, R35 ;  /* 0x0000334030237816 */ /* 0x000fca0000000023 */
[----:B------:R-:W0:Y:S04]  /*0c90*/  LDS.U8 R45, [R29] ;  /* 0x000000001d2d7984 */ /* 0x000e280000000000 */
[----:B------:R-:W1:Y:S04]  /*0ca0*/  LDS.U8 R40, [R29+0x1] ;  /* 0x000001001d287984 */ /* 0x000e680000000000 */
[----:B------:R-:W2:Y:S04]  /*0cb0*/  LDS.U8 R46, [R29+0x2] ;  /* 0x000002001d2e7984 */ /* 0x000ea80000000000 */
[----:B------:R-:W3:Y:S01]  /*0cc0*/  LDS.U8 R42, [R29+0x3] ;  /* 0x000003001d2a7984 */ /* 0x000ee20000000000 */
[----:B------:R-:W-:Y:S06]  /*0cd0*/  BAR.SYNC.DEFER_BLOCKING 0x0 ;  /* 0x0000000000007b1d */ /* 0x000fec0000010000 */
[----:B------:R-:W-:Y:S01]  /*0ce0*/  STS.U8 [R30+UR4], R41 ;  /* 0x000000291e007988 */ /* 0x000fe20008000004 */
[----:B0-----:R-:W-:-:S03]  /*0cf0*/  LOP3.LUT R45, R45, 0x1, RZ, 0xc0, !PT ;  /* 0x000000012d2d7812 */ /* 0x001fc600078ec0ff */
[----:B------:R-:W-:Y:S01]  /*0d00*/  STS.U8 [R30+UR4+0x104], R39 ;  /* 0x000104271e007988 */ /* 0x000fe20008000004 */
[----:B-1----:R-:W-:-:S03]  /*0d10*/  LOP3.LUT R40, R40, 0x1, RZ, 0xc0, !PT ;  /* 0x0000000128287812 */ /* 0x002fc600078ec0ff */
[----:B------:R0:W-:Y:S01]  /*0d20*/  STS.U8 [R30+UR4+0x208], R47 ;  /* 0x0002082f1e007988 */ /* 0x0001e20008000004 */
[----:B--2---:R-:W-:-:S03]  /*0d30*/  LOP3.LUT R46, R46, 0x1, RZ, 0xc0, !PT ;  /* 0x000000012e2e7812 */ /* 0x004fc600078ec0ff */
[----:B------:R1:W-:Y:S01]  /*0d40*/  STS.U8 [R30+UR4+0x30c], R49 ;  /* 0x00030c311e007988 */ /* 0x0003e20008000004 */
[----:B------:R-:W-:Y:S01]  /*0d50*/  BAR.SYNC.DEFER_BLOCKING 0x0 ;  /* 0x0000000000007b1d */ /* 0x000fe20000010000 */
[----:B0-----:R-:W-:Y:S01]  /*0d60*/  IMAD.SHL.U32 R47, R34, 0x10, RZ ;  /* 0x00000010222f7824 */ /* 0x001fe200078e00ff */
[----:B------:R-:W-:Y:S02]  /*0d70*/  LOP3.LUT R34, R32, 0x4, RZ, 0xfc, !PT ;  /* 0x0000000420227812 */ /* 0x000fe400078efcff */
[----:B-1----:R-:W-:Y:S02]  /*0d80*/  PRMT R49, R50, 0x5410, R35 ;  /* 0x0000541032317816 */ /* 0x002fe40000000023 */
[----:B---3--:R-:W-:Y:S02]  /*0d90*/  LOP3.LUT R35, R42, 0x1, RZ, 0xc0, !PT ;  /* 0x000000012a237812 */ /* 0x008fe400078ec0ff */
[----:B------:R-:W-:Y:S02]  /*0da0*/  PRMT R42, R45, 0x3340, R40 ;  /* 0x000033402d2a7816 */ /* 0x000fe40000000028 */
[----:B------:R-:W-:-:S02]  /*0db0*/  PRMT R35, R46, 0x3340, R35 ;  /* 0x000033402e237816 */ /* 0x000fc40000000023 */
[----:B------:R-:W-:Y:S02]  /*0dc0*/  LOP3.LUT R40, R32, 0x8, RZ, 0xfc, !PT ;  /* 0x0000000820287812 */ /* 0x000fe400078efcff */
[----:B------:R-:W-:Y:S01]  /*0dd0*/  PRMT R45, R42, 0x5410, R35 ;  /* 0x000054102a2d7816 */ /* 0x000fe20000000023 */
        /* <DEDUP_REMOVED lines=9> */
[----:B------:R-:W-:Y:S01]  /*0e70*/  STS.U8 [R30+UR4+0x208], R53 ;  /* 0x000208351e007988 */ /* 0x000fe20008000004 */
[----:B--2---:R-:W-:Y:S02]  /*0e80*/  LOP3.LUT R33, R33, 0x1, RZ, 0xc0, !PT ;  /* 0x0000000121217812 */ /* 0x004fe400078ec0ff */
[----:B------:R-:W-:Y:S01]  /*0e90*/  PRMT R38, R38, 0x3340, R37 ;  /* 0x0000334026267816 */ /* 0x000fe20000000025 */
[----:B------:R0:W-:Y:S01]  /*0ea0*/  STS.U8 [R30+UR4+0x30c], R31 ;  /* 0x00030c1f1e007988 */ /* 0x0001e20008000004 */
[----:B------:R-:W-:Y:S01]  /*0eb0*/  ULDC.64 UR4, c[0x0][0x220] ;  /* 0x0000880000047ab9 */ /* 0x000fe20000000a00 */
[----:B---3--:R-:W-:Y:S01]  /*0ec0*/  LOP3.LUT R36, R36, 0x1, RZ, 0xc0, !PT ;  /* 0x0000000124247812 */ /* 0x008fe200078ec0ff */
[----:B------:R-:W-:Y:S03]  /*0ed0*/  BAR.SYNC.DEFER_BLOCKING 0x0 ;  /* 0x0000000000007b1d */ /* 0x000fe60000010000 */
[----:B------:R-:W-:Y:S01]  /*0ee0*/  PRMT R33, R33, 0x3340, R36 ;  /* 0x0000334021217816 */ /* 0x000fe20000000024 */
[C---:B0-----:R-:W-:Y:S01]  /*0ef0*/  IMAD R31, R32.reuse, 0x4, R47 ;  /* 0x00000004201f7824 */ /* 0x041fe200078e022f */
[----:B------:R-:W-:-:S04]  /*0f00*/  LOP3.LUT R32, R32, 0xc, RZ, 0xfc, !PT ;  /* 0x0000000c20207812 */ /* 0x000fc800078efcff */
[----:B------:R-:W-:-:S04]  /*0f10*/  IADD3 R30, P5, R31, UR4, RZ ;  /* 0x000000041f1e7c10 */ /* 0x000fc8000ffbe0ff */
[----:B------:R-:W-:Y:S02]  /*0f20*/  LEA.HI.X.SX32 R31, R31, UR5, 0x1, P5 ;  /* 0x000000051f1f7c11 */ /* 0x000fe4000a8f0eff */
[C---:B------:R-:W-:Y:S01]  /*0f30*/  ISETP.LT.AND P5, PT, R34.reuse, 0x10, !P1 ;  /* 0x000000102200780c */ /* 0x040fe20004fa1270 */
[----:B------:R-:W0:Y:S04]  /*0f40*/  LDS.U8 R44, [R29] ;  /* 0x000000001d2c7984 */ /* 0x000e280000000000 */
[----:B------:R-:W1:Y:S04]  /*0f50*/  LDS.U8 R41, [R29+0x1] ;  /* 0x000001001d297984 */ /* 0x000e680000000000 */
[----:B------:R-:W2:Y:S04]  /*0f60*/  LDS.U8 R39, [R29+0x2] ;  /* 0x000002001d277984 */ /* 0x000ea80000000000 */
[----:B------:R3:W4:Y:S04]  /*0f70*/  LDS.U8 R43, [R29+0x3] ;  /* 0x000003001d2b7984 */ /* 0x0007280000000000 */
[----:B------:R5:W-:Y:S01]  /*0f80*/  @P6 STG.E desc[UR6][R30.64], R49 ;  /* 0x000000311e006986 */ /* 0x000be2000c101906 */
[----:B---3--:R-:W-:-:S05]  /*0f90*/  IMAD R29, R34, 0x4, R47 ;  /* 0x00000004221d7824 */ /* 0x008fca00078e022f */
[----:B------:R-:W-:-:S04]  /*0fa0*/  IADD3 R34, P6, R29, UR4, RZ ;  /* 0x000000041d227c10 */ /* 0x000fc8000ffde0ff */
[----:B------:R-:W-:Y:S02]  /*0fb0*/  LEA.HI.X.SX32 R35, R29, UR5, 0x1, P6 ;  /* 0x000000051d237c11 */ /* 0x000fe4000b0f0eff */
[C---:B------:R-:W-:Y:S01]  /*0fc0*/  ISETP.LT.AND P6, PT, R40.reuse, 0x10, !P1 ;  /* 0x000000102800780c */ /* 0x040fe20004fc1270 */
[--C-:B------:R-:W-:Y:S01]  /*0fd0*/  IMAD R40, R40, 0x4, R47.reuse ;  /* 0x0000000428287824 */ /* 0x100fe200078e022f */
[C---:B------:R-:W-:Y:S01]  /*0fe0*/  ISETP.LT.AND P1, PT, R32.reuse, 0x10, !P1 ;  /* 0x000000102000780c */ /* 0x040fe20004f21270 */
[----:B------:R3:W-:Y:S01]  /*0ff0*/  @P5 STG.E desc[UR6][R34.64], R45 ;  /* 0x0000002d22005986 */ /* 0x0007e2000c101906 */
[----:B------:R-:W-:Y:S01]  /*1000*/  IMAD R47, R32, 0x4, R47 ;  /* 0x00000004202f7824 */ /* 0x000fe200078e022f */
[----:B------:R-:W-:Y:S02]  /*1010*/  PRMT R29, R38, 0x5410, R33 ;  /* 0x00005410261d7816 */ /* 0x000fe40000000021 */
[----:B-----5:R-:W-:Y:S02]  /*1020*/  IADD3 R30, P5, R40, UR4, RZ ;  /* 0x00000004281e7c10 */ /* 0x020fe4000ffbe0ff */
[----:B0-----:R-:W-:-:S02]  /*1030*/  LOP3.LUT R44, R44, 0x1, RZ, 0xc0, !PT ;  /* 0x000000012c2c7812 */ /* 0x001fc400078ec0ff */
[----:B------:R-:W-:Y:S02]  /*1040*/  LEA.HI.X.SX32 R31, R40, UR5, 0x1, P5 ;  /* 0x00000005281f7c11 */ /* 0x000fe4000a8f0eff */
[----:B-1----:R-:W-:Y:S02]  /*1050*/  LOP3.LUT R41, R41, 0x1, RZ, 0xc0, !PT ;  /* 0x0000000129297812 */ /* 0x002fe400078ec0ff */
[----:B------:R-:W-:Y:S01]  /*1060*/  IADD3 R32, P5, R47, UR4, RZ ;  /* 0x000000042f207c10 */ /* 0x000fe2000ffbe0ff */
[----:B------:R3:W-:Y:S01]  /*1070*/  @P6 STG.E desc[UR6][R30.64], R29 ;  /* 0x0000001d1e006986 */ /* 0x0007e2000c101906 */
[----:B--2---:R-:W-:Y:S02]  /*1080*/  LOP3.LUT R39, R39, 0x1, RZ, 0xc0, !PT ;  /* 0x0000000127277812 */ /* 0x004fe400078ec0ff */
[----:B------:R-:W-:Y:S02]  /*1090*/  PRMT R41, R44, 0x3340, R41 ;  /* 0x000033402c297816 */ /* 0x000fe40000000029 */
[----:B----4-:R-:W-:-:S02]  /*10a0*/  LOP3.LUT R36, R43, 0x1, RZ, 0xc0, !PT ;  /* 0x000000012b247812 */ /* 0x010fc400078ec0ff */
[----:B------:R-:W-:Y:S02]  /*10b0*/  LEA.HI.X.SX32 R33, R47, UR5, 0x1, P5 ;  /* 0x000000052f217c11 */ /* 0x000fe4000a8f0eff */
[----:B------:R-:W-:Y:S02]  /*10c0*/  PRMT R36, R39, 0x3340, R36 ;  /* 0x0000334027247816 */ /* 0x000fe40000000024 */
[C---:B------:R-:W-:Y:S01]  /*10d0*/  FSETP.GT.AND P6, PT, R28.reuse, -R17, PT ;  /* 0x800000111c00720b */ /* 0x040fe20003fc4000 */
[C---:B------:R-:W-:Y:S01]  /*10e0*/  FADD R17, R28.reuse, R17 ;  /* 0x000000111c117221 */ /* 0x040fe20000000000 */
[----:B------:R-:W-:Y:S02]  /*10f0*/  PRMT R41, R41, 0x5410, R36 ;  /* 0x0000541029297816 */ /* 0x000fe40000000024 */
[C---:B------:R-:W-:Y:S01]  /*1100*/  FSETP.GT.AND P5, PT, R28.reuse, -R18, PT ;  /* 0x800000121c00720b */ /* 0x040fe20003fa4000 */
[C---:B------:R-:W-:Y:S02]  /*1110*/  FADD R18, R28.reuse, R18 ;  /* 0x000000121c127221 */ /* 0x040fe40000000000 */
[----:B------:R3:W-:Y:S01]  /*1120*/  @P1 STG.E desc[UR6][R32.64], R41 ;  /* 0x0000002920001986 */ /* 0x0007e2000c101906 */
[----:B------:R-:W-:Y:S01]  /*1130*/  BAR.SYNC.DEFER_BLOCKING 0x0 ;  /* 0x0000000000007b1d */ /* 0x000fe20000010000 */
[C---:B------:R-:W-:Y:S01]  /*1140*/  FSETP.GT.AND P1, PT, R28.reuse, -R19, PT ;  /* 0x800000131c00720b */ /* 0x040fe20003f24000 */
[----:B------:R-:W-:-:S03]  /*1150*/  FADD R19, R28, R19 ;  /* 0x000000131c137221 */ /* 0x000fc60000000000 */
[----:B------:R-:W-:Y:S01]  /*1160*/  @!P6 FMUL R17, R17, 0.20000000298023223877 ;  /* 0x3e4ccccd1111e820 */ /* 0x000fe20000400000 */
[C---:B------:R-:W-:Y:S01]  /*1170*/  FSETP.GT.AND P6, PT, R28.reuse, -R16, PT ;  /* 0x800000101c00720b */ /* 0x040fe20003fc4000 */
[----:B------:R-:W-:Y:S02]  /*1180*/  FADD R16, R28, R16 ;  /* 0x000000101c107221 */ /* 0x000fe40000000000 */
[----:B------:R-:W-:Y:S01]  /*1190*/  @!P5 FMUL R18, R18, 0.20000000298023223877 ;  /* 0x3e4ccccd1212d820 */ /* 0x000fe20000400000 */
[C---:B------:R-:W-:Y:S01]  /*11a0*/  FSETP.GT.AND P5, PT, R27.reuse, -R13, PT ;  /* 0x8000000d1b00720b */ /* 0x040fe20003fa4000 */
[----:B------:R-:W-:-:S03]  /*11b0*/  FADD R13, R27, R13 ;  /* 0x0000000d1b0d7221 */ /* 0x000fc60000000000 */
[----:B------:R-:W-:Y:S01]  /*11c0*/  @!P1 FMUL R19, R19, 0.20000000298023223877 ;  /* 0x3e4ccccd13139820 */ /* 0x000fe20000400000 */
[C---:B------:R-:W-:Y:S01]  /*11d0*/  FSETP.GT.AND P1, PT, R27.reuse, -R14, PT ;  /* 0x8000000e1b00720b */ /* 0x040fe20003f24000 */
[----:B------:R-:W-:-:S03]  /*11e0*/  FADD R14, R27, R14 ;  /* 0x0000000e1b0e7221 */ /* 0x000fc60000000000 */
[----:B------:R-:W-:Y:S01]  /*11f0*/  @!P6 FMUL R16, R16, 0.20000000298023223877 ;  /* 0x3e4ccccd1010e820 */ /* 0x000fe20000400000 */
[C---:B------:R-:W-:Y:S01]  /*1200*/  FSETP.GT.AND P6, PT, R27.reuse, -R15, PT ;  /* 0x8000000f1b00720b */ /* 0x040fe20003fc4000 */
[----:B------:R-:W-:Y:S02]  /*1210*/  FADD R15, R27, R15 ;  /* 0x0000000f1b0f7221 */ /* 0x000fe40000000000 */
[----:B------:R-:W-:Y:S01]  /*1220*/  @!P5 FMUL R13, R13, 0.20000000298023223877 ;  /* 0x3e4ccccd0d0dd820 */ /* 0x000fe20000400000 */
[C---:B------:R-:W-:Y:S01]  /*1230*/  FSETP.GT.AND P5, PT, R27.reuse, -R12, PT ;  /* 0x8000000c1b00720b */ /* 0x040fe20003fa4000 */
[----:B------:R-:W-:Y:S01]  /*1240*/  FADD R12, R27, R12 ;  /* 0x0000000c1b0c7221 */ /* 0x000fe20000000000 */
[----:B------:R3:W-:Y:S01]  /*1250*/  @P4 STG.E.128 desc[UR6][R22.64], R16 ;  /* 0x0000001016004986 */ /* 0x0007e2000c101d06 */
[C---:B------:R-:W-:Y:S01]  /*1260*/  FSETP.GT.AND P4, PT, R0.reuse, -R9, PT ;  /* 0x800000090000720b */ /* 0x040fe20003f84000 */
[----:B------:R-:W-:Y:S01]  /*1270*/  FADD R9, R0, R9 ;  /* 0x0000000900097221 */ /* 0x000fe20000000000 */
[----:B------:R-:W-:Y:S01]  /*1280*/  @!P1 FMUL R14, R14, 0.20000000298023223877 ;  /* 0x3e4ccccd0e0e9820 */ /* 0x000fe20000400000 */
[C---:B------:R-:W-:Y:S01]  /*1290*/  FSETP.GT.AND P1, PT, R26.reuse, -R5, PT ;  /* 0x800000051a00720b */ /* 0x040fe20003f24000 */
[----:B------:R-:W-:-:S02]  /*12a0*/  FADD R5, R26, R5 ;  /* 0x000000051a057221 */ /* 0x000fc40000000000 */
[----:B------:R-:W-:Y:S01]  /*12b0*/  @!P6 FMUL R15, R15, 0.20000000298023223877 ;  /* 0x3e4ccccd0f0fe820 */ /* 0x000fe20000400000 */
[C---:B------:R-:W-:Y:S01]  /*12c0*/  FSETP.GT.AND P6, PT, R26.reuse, -R6, PT ;  /* 0x800000061a00720b */ /* 0x040fe20003fc4000 */
[----:B------:R-:W-:Y:S02]  /*12d0*/  FADD R6, R26, R6 ;  /* 0x000000061a067221 */ /* 0x000fe40000000000 */
[----:B------:R-:W-:Y:S01]  /*12e0*/  @!P5 FMUL R12, R12, 0.20000000298023223877 ;  /* 0x3e4ccccd0c0cd820 */ /* 0x000fe20000400000 */
[C---:B------:R-:W-:Y:S01]  /*12f0*/  FSETP.GT.AND P5, PT, R26.reuse, -R7, PT ;  /* 0x800000071a00720b */ /* 0x040fe20003fa4000 */
[C---:B------:R-:W-:Y:S01]  /*1300*/  FADD R7, R26.reuse, R7 ;  /* 0x000000071a077221 */ /* 0x040fe20000000000 */
[----:B------:R-:W-:Y:S02]  /*1310*/  @!P4 FMUL R9, R9, 0.20000000298023223877 ;  /* 0x3e4ccccd0909c820 */ /* 0x000fe40000400000 */
[----:B------:R3:W-:Y:S01]  /*1320*/  @P2 STG.E.128 desc[UR6][R20.64], R12 ;  /* 0x0000000c14002986 */ /* 0x0007e2000c101d06 */
[----:B------:R-:W-:Y:S01]  /*1330*/  @!P1 FMUL R5, R5, 0.20000000298023223877 ;  /* 0x3e4ccccd05059820 */ /* 0x000fe20000400000 */
[C---:B------:R-:W-:Y:S01]  /*1340*/  FSETP.GT.AND P1, PT, R26.reuse, -R4, PT ;  /* 0x800000041a00720b */ /* 0x040fe20003f24000 */
[----:B------:R-:W-:-:S02]  /*1350*/  FADD R4, R26, R4 ;  /* 0x000000041a047221 */ /* 0x000fc40000000000 */
[----:B------:R-:W-:Y:S01]  /*1360*/  @!P6 FMUL R6, R6, 0.20000000298023223877 ;  /* 0x3e4ccccd0606e820 */ /* 0x000fe20000400000 */
[C---:B------:R-:W-:Y:S01]  /*1370*/  FSETP.GT.AND P6, PT, R0.reuse, -R8, PT ;  /* 0x800000080000720b */ /* 0x040fe20003fc4000 */
[C---:B------:R-:W-:Y:S02]  /*1380*/  FADD R8, R0.reuse, R8 ;  /* 0x0000000800087221 */ /* 0x040fe40000000000 */
[----:B------:R-:W-:Y:S01]  /*1390*/  @!P5 FMUL R7, R7, 0.20000000298023223877 ;  /* 0x3e4ccccd0707d820 */ /* 0x000fe20000400000 */
[C---:B------:R-:W-:Y:S01]  /*13a0*/  FSETP.GT.AND P5, PT, R0.reuse, -R10, PT ;  /* 0x8000000a0000720b */ /* 0x040fe20003fa4000 */
[----:B------:R-:W-:-:S04]  /*13b0*/  FADD R10, R0, R10 ;  /* 0x0000000a000a7221 */ /* 0x000fc80000000000 */
[----:B------:R-:W-:Y:S01]  /*13c0*/  @!P1 FMUL R4, R4, 0.20000000298023223877 ;  /* 0x3e4ccccd04049820 */ /* 0x000fe20000400000 */
[C---:B------:R-:W-:Y:S01]  /*13d0*/  FSETP.GT.AND P1, PT, R0.reuse, -R11, PT ;  /* 0x8000000b0000720b */ /* 0x040fe20003f24000 */
[----:B------:R-:W-:Y:S02]  /*13e0*/  FADD R11, R0, R11 ;  /* 0x0000000b000b7221 */ /* 0x000fe40000000000 */
[----:B------:R-:W-:Y:S01]  /*13f0*/  @!P6 FMUL R8, R8, 0.20000000298023223877 ;  /* 0x3e4ccccd0808e820 */ /* 0x000fe20000400000 */
[----:B------:R3:W-:Y:S03]  /*1400*/  @P3 STG.E.128 desc[UR6][R24.64], R4 ;  /* 0x0000000418003986 */ /* 0x0007e6000c101d06 */
[----:B------:R-:W-:-:S06]  /*1410*/  @!P5 FMUL R10, R10, 0.20000000298023223877 ;  /* 0x3e4ccccd0a0ad820 */ /* 0x000fcc0000400000 */
[----:B------:R-:W-:Y:S01]  /*1420*/  @!P1 FMUL R11, R11, 0.20000000298023223877 ;  /* 0x3e4ccccd0b0b9820 */ /* 0x000fe20000400000 */
[----:B------:R-:W-:Y:S06]  /*1430*/  @!P0 EXIT ;  /* 0x000000000000894d */ /* 0x000fec0003800000 */
[----:B------:R-:W-:Y:S01]  /*1440*/  STG.E.128 desc[UR6][R2.64], R8 ;  /* 0x0000000802007986 */ /* 0x000fe2000c101d06 */
[----:B------:R-:W-:Y:S05]  /*1450*/  EXIT ;  /* 0x000000000000794d */ /* 0x000fea0003800000 */
.L_x_0:
[----:B------:R-:W-:-:S00]  /*1460*/  BRA `(.L_x_0) ;  /* 0xfffffffc00fc7947 */ /* 0x000fc0000383ffff */
[----:B------:R-:W-:-:S00]  /*1470*/  NOP ;  /* 0x0000000000007918 */ /* 0x000fc00000000000 */
        /* <DEDUP_REMOVED lines=8> */
.L_x_1:


//--------------------- .nv.shared.triton_poi_fused_leaky_relu_3 --------------------------
	.section	.nv.shared.triton_poi_fused_leaky_relu_3,"aw",@nobits
	.sectionflags	@""
	.align	16
	.zero		1024


//--------------------- .nv.constant0.triton_poi_fused_leaky_relu_3 --------------------------
	.section	.nv.constant0.triton_poi_fused_leaky_relu_3,"a",@progbits
	.sectionflags	@""
	.align	4
.nv.constant0.triton_poi_fused_leaky_relu_3:
	.zero		560
